//
// Generated by NVIDIA NVVM Compiler
//
// Compiler Build ID: CL-36424714
// Cuda compilation tools, release 13.0, V13.0.88
// Based on NVVM 20.0.0
//

.version 9.0
.target sm_100
.address_size 64

	// .globl	_Z6gpuAddPiS_S_

.visible .entry _Z6gpuAddPiS_S_(
	.param .u64 .ptr .align 1 _Z6gpuAddPiS_S__param_0,
	.param .u64 .ptr .align 1 _Z6gpuAddPiS_S__param_1,
	.param .u64 .ptr .align 1 _Z6gpuAddPiS_S__param_2
)
{
	.reg .pred 	%p<3>;
	.reg .b32 	%r<13>;
	.reg .b64 	%rd<11>;

	ld.param.u64 	%rd4, [_Z6gpuAddPiS_S__param_0];
	ld.param.u64 	%rd5, [_Z6gpuAddPiS_S__param_1];
	ld.param.u64 	%rd6, [_Z6gpuAddPiS_S__param_2];
	mov.u32 	%r6, %tid.x;
	mov.u32 	%r1, %ntid.x;
	mov.u32 	%r7, %ctaid.x;
	mad.lo.s32 	%r12, %r1, %r7, %r6;
	setp.gt.s32 	%p1, %r12, 49999;
	@%p1 bra 	$L__BB0_3;
	mov.u32 	%r8, %nctaid.x;
	mul.lo.s32 	%r3, %r1, %r8;
	cvta.to.global.u64 	%rd1, %rd4;
	cvta.to.global.u64 	%rd2, %rd5;
	cvta.to.global.u64 	%rd3, %rd6;
$L__BB0_2:
	mul.wide.s32 	%rd7, %r12, 4;
	add.s64 	%rd8, %rd1, %rd7;
	ld.global.u32 	%r9, [%rd8];
	add.s64 	%rd9, %rd2, %rd7;
	ld.global.u32 	%r10, [%rd9];
	add.s32 	%r11, %r10, %r9;
	add.s64 	%rd10, %rd3, %rd7;
	st.global.u32 	[%rd10], %r11;
	add.s32 	%r12, %r12, %r3;
	setp.lt.s32 	%p2, %r12, 50000;
	@%p2 bra 	$L__BB0_2;
$L__BB0_3:
	ret;

}


// ===== COMPILED SASS (sm_100) =====

	.target	sm_100

	.elftype	@"ET_EXEC"


//--------------------- .note.nv.tkinfo           --------------------------
	.section	.note.nv.tkinfo,"",@"SHT_NOTE"
	.sectionflags	@"SHF_NOTE_NV_TKINFO"
	.tkinfo
        /*0018*/ 	.word	0x00000002
        /*0030*/ 	.string	""
        /*0030*/ 	.string	"ptxas"
        /*0030*/ 	.string	"Cuda compilation tools, release 13.0, V13.0.88"
        /*0030*/ 	.string	"Build cuda_13.0.r13.0/compiler.36424714_0"
        /*0030*/ 	.string	"-arch sm_100 -m 64 "



//--------------------- .note.nv.cuinfo           --------------------------
	.section	.note.nv.cuinfo,"",@"SHT_NOTE"
	.sectionflags	@"SHF_NOTE_NV_CUINFO"
        /*0018*/ 	.short	0x0002
        /*001a*/ 	.short	0x0064
        /*001c*/ 	.short	0x0082
	.zero		2


//--------------------- .nv.info                  --------------------------
	.section	.nv.info,"",@"SHT_CUDA_INFO"
	.align	4


	//----- nvinfo : EIATTR_REGCOUNT
	.align		4
        /*0000*/ 	.byte	0x04, 0x2f
        /*0002*/ 	.short	(.L_1 - .L_0)
	.align		4
.L_0:
        /*0004*/ 	.word	index@(_Z6gpuAddPiS_S_)
        /*0008*/ 	.word	0x00000012


	//----- nvinfo : EIATTR_FRAME_SIZE
	.align		4
.L_1:
        /*000c*/ 	.byte	0x04, 0x11
        /*000e*/ 	.short	(.L_3 - .L_2)
	.align		4
.L_2:
        /*0010*/ 	.word	index@(_Z6gpuAddPiS_S_)
        /*0014*/ 	.word	0x00000000


	//----- nvinfo : EIATTR_MIN_STACK_SIZE
	.align		4
.L_3:
        /*0018*/ 	.byte	0x04, 0x12
        /*001a*/ 	.short	(.L_5 - .L_4)
	.align		4
.L_4:
        /*001c*/ 	.word	index@(_Z6gpuAddPiS_S_)
        /*0020*/ 	.word	0x00000000
.L_5:


//--------------------- .nv.compat                --------------------------
	.section	.nv.compat,"",@"SHT_CUDA_COMPAT_INFO"
	.align	4
        /*0000*/ 	.byte	0x02, 0x09, 0x00, 0x00, 0x02, 0x02, 0x01, 0x00, 0x02, 0x05, 0x05, 0x00, 0x03, 0x07, 0x01, 0x01
        /*0010*/ 	.byte	0x02, 0x03, 0x00, 0x00, 0x02, 0x06, 0x01, 0x00, 0x04, 0x0b, 0x08, 0x00, 0x09, 0x00, 0x00, 0x00
        /*0020*/ 	.byte	0x00, 0x00, 0x00, 0x00


//--------------------- .nv.info._Z6gpuAddPiS_S_  --------------------------
	.section	.nv.info._Z6gpuAddPiS_S_,"",@"SHT_CUDA_INFO"
	.sectionflags	@""
	.align	4


	//----- nvinfo : EIATTR_CUDA_API_VERSION
	.align		4
        /*0000*/ 	.byte	0x04, 0x37
        /*0002*/ 	.short	(.L_7 - .L_6)
.L_6:
        /*0004*/ 	.word	0x00000082


	//----- nvinfo : EIATTR_KPARAM_INFO
	.align		4
.L_7:
        /*0008*/ 	.byte	0x04, 0x17
        /*000a*/ 	.short	(.L_9 - .L_8)
.L_8:
        /*000c*/ 	.word	0x00000000
        /*0010*/ 	.short	0x0002
        /*0012*/ 	.short	0x0010
        /*0014*/ 	.byte	0x00, 0xf5, 0x21, 0x00


	//----- nvinfo : EIATTR_KPARAM_INFO
	.align		4
.L_9:
        /*0018*/ 	.byte	0x04, 0x17
        /*001a*/ 	.short	(.L_11 - .L_10)
.L_10:
        /*001c*/ 	.word	0x00000000
        /*0020*/ 	.short	0x0001
        /*0022*/ 	.short	0x0008
        /*0024*/ 	.byte	0x00, 0xf5, 0x21, 0x00


	//----- nvinfo : EIATTR_KPARAM_INFO
	.align		4
.L_11:
        /*0028*/ 	.byte	0x04, 0x17
        /*002a*/ 	.short	(.L_13 - .L_12)
.L_12:
        /*002c*/ 	.word	0x00000000
        /*0030*/ 	.short	0x0000
        /*0032*/ 	.short	0x0000
        /*0034*/ 	.byte	0x00, 0xf5, 0x21, 0x00


	//----- nvinfo : EIATTR_SPARSE_MMA_MASK
	.align		4
.L_13:
        /*0038*/ 	.byte	0x03, 0x50
        /*003a*/ 	.short	0x0000


	//----- nvinfo : EIATTR_MAXREG_COUNT
	.align		4
        /*003c*/ 	.byte	0x03, 0x1b
        /*003e*/ 	.short	0x00ff


	//----- nvinfo : EIATTR_MERCURY_ISA_VERSION
	.align		4
        /*0040*/ 	.byte	0x03, 0x5f
        /*0042*/ 	.short	0x0101


	//----- nvinfo : EIATTR_VRC_CTA_INIT_COUNT
	.align		4
        /*0044*/ 	.byte	0x02, 0x4a
	.zero		1
	.zero		1


	//----- nvinfo : EIATTR_EXIT_INSTR_OFFSETS
	.align		4
        /*0048*/ 	.byte	0x04, 0x1c
        /*004a*/ 	.short	(.L_15 - .L_14)


	//   ....[0]....
.L_14:
        /*004c*/ 	.word	0x00000060


	//   ....[1]....
        /*0050*/ 	.word	0x00000170


	//----- nvinfo : EIATTR_CRS_STACK_SIZE
	.align		4
.L_15:
        /*0054*/ 	.byte	0x04, 0x1e
        /*0056*/ 	.short	(.L_17 - .L_16)
.L_16:
        /*0058*/ 	.word	0x00000000


	//----- nvinfo : EIATTR_CBANK_PARAM_SIZE
	.align		4
.L_17:
        /*005c*/ 	.byte	0x03, 0x19
        /*005e*/ 	.short	0x0018


	//----- nvinfo : EIATTR_PARAM_CBANK
	.align		4
        /*0060*/ 	.byte	0x04, 0x0a
        /*0062*/ 	.short	(.L_19 - .L_18)
	.align		4
.L_18:
        /*0064*/ 	.word	index@(.nv.constant0._Z6gpuAddPiS_S_)
        /*0068*/ 	.short	0x0380
        /*006a*/ 	.short	0x0018


	//----- nvinfo : EIATTR_SW_WAR
	.align		4
.L_19:
        /*006c*/ 	.byte	0x04, 0x36
        /*006e*/ 	.short	(.L_21 - .L_20)
.L_20:
        /*0070*/ 	.word	0x00000008
.L_21:


//--------------------- .nv.callgraph             --------------------------
	.section	.nv.callgraph,"",@"SHT_CUDA_CALLGRAPH"
	.align	4
	.sectionentsize	8
	.align		4
        /*0000*/ 	.word	0x00000000
	.align		4
        /*0004*/ 	.word	0xffffffff
	.align		4
        /*0008*/ 	.word	0x00000000
	.align		4
        /*000c*/ 	.word	0xfffffffe
	.align		4
        /*0010*/ 	.word	0x00000000
	.align		4
        /*0014*/ 	.word	0xfffffffd
	.align		4
        /*0018*/ 	.word	0x00000000
	.align		4
        /*001c*/ 	.word	0xfffffffc


//--------------------- .text._Z6gpuAddPiS_S_     --------------------------
	.section	.text._Z6gpuAddPiS_S_,"ax",@progbits
	.align	128
        .global         _Z6gpuAddPiS_S_
        .type           _Z6gpuAddPiS_S_,@function
        .size           _Z6gpuAddPiS_S_,(.L_x_2 - _Z6gpuAddPiS_S_)
        .other          _Z6gpuAddPiS_S_,@"STO_CUDA_ENTRY STV_DEFAULT"
_Z6gpuAddPiS_S_:
.text._Z6gpuAddPiS_S_:
[----:B------:R-:W-:Y:S01]  /*0000*/  LDC R1, c[0x0][0x37c] ;  /* 0x0000df00ff017b82 */ /* 0x000fe20000000800 */
[----:B------:R-:W0:Y:S01]  /*0010*/  S2R R0, SR_TID.X ;  /* 0x0000000000007919 */ /* 0x000e220000002100 */
[----:B------:R-:W0:Y:S01]  /*0020*/  LDCU UR4, c[0x0][0x360] ;  /* 0x00006c00ff0477ac */ /* 0x000e220008000800 */
[----:B------:R-:W0:Y:S02]  /*0030*/  S2R R3, SR_CTAID.X ;  /* 0x0000000000037919 */ /* 0x000e240000002500 */
[----:B0-----:R-:W-:-:S05]  /*0040*/  IMAD R0, R3, UR4, R0 ;  /* 0x0000000403007c24 */ /* 0x001fca000f8e0200 */
[----:B------:R-:W-:-:S13]  /*0050*/  ISETP.GT.AND P0, PT, R0, 0xc34f, PT ;  /* 0x0000c34f0000780c */ /* 0x000fda0003f04270 */
[----:B------:R-:W-:Y:S05]  /*0060*/  @P0 EXIT ;  /* 0x000000000000094d */ /* 0x000fea0003800000 */
[----:B------:R-:W0:Y:S01]  /*0070*/  LDC.64 R12, c[0x0][0x390] ;  /* 0x0000e400ff0c7b82 */ /* 0x000e220000000a00 */
[----:B------:R-:W1:Y:S01]  /*0080*/  LDCU UR5, c[0x0][0x370] ;  /* 0x00006e00ff0577ac */ /* 0x000e620008000800 */
[----:B------:R-:W2:Y:S06]  /*0090*/  LDCU.64 UR6, c[0x0][0x358] ;  /* 0x00006b00ff0677ac */ /* 0x000eac0008000a00 */
[----:B------:R-:W3:Y:S08]  /*00a0*/  LDC.64 R8, c[0x0][0x380] ;  /* 0x0000e000ff087b82 */ /* 0x000ef00000000a00 */
[----:B------:R-:W4:Y:S01]  /*00b0*/  LDC.64 R10, c[0x0][0x388] ;  /* 0x0000e200ff0a7b82 */ /* 0x000f220000000a00 */
[----:B-1----:R-:W-:-:S12]  /*00c0*/  UIMAD UR4, UR4, UR5, URZ ;  /* 0x00000005040472a4 */ /* 0x002fd8000f8e02ff */
.L_x_0:
[----:B---3--:R-:W-:-:S04]  /*00d0*/  IMAD.WIDE R2, R0, 0x4, R8 ;  /* 0x0000000400027825 */ /* 0x008fc800078e0208 */
[C---:B----4-:R-:W-:Y:S02]  /*00e0*/  IMAD.WIDE R4, R0.reuse, 0x4, R10 ;  /* 0x0000000400047825 */ /* 0x050fe400078e020a */
[----:B--2---:R-:W2:Y:S04]  /*00f0*/  LDG.E R2, desc[UR6][R2.64] ;  /* 0x0000000602027981 */ /* 0x004ea8000c1e1900 */
[----:B------:R-:W2:Y:S01]  /*0100*/  LDG.E R5, desc[UR6][R4.64] ;  /* 0x0000000604057981 */ /* 0x000ea2000c1e1900 */
[C---:B01----:R-:W-:Y:S01]  /*0110*/  IMAD.WIDE R6, R0.reuse, 0x4, R12 ;  /* 0x0000000400067825 */ /* 0x043fe200078e020c */
[----:B------:R-:W-:-:S04]  /*0120*/  IADD3 R0, PT, PT, R0, UR4, RZ ;  /* 0x0000000400007c10 */ /* 0x000fc8000fffe0ff */
[----:B------:R-:W-:Y:S02]  /*0130*/  ISETP.GE.AND P0, PT, R0, 0xc350, PT ;  /* 0x0000c3500000780c */ /* 0x000fe40003f06270 */
[----:B--2---:R-:W-:-:S05]  /*0140*/  IADD3 R15, PT, PT, R2, R5, RZ ;  /* 0x00000005020f7210 */ /* 0x004fca0007ffe0ff */
[----:B------:R1:W-:Y:S06]  /*0150*/  STG.E desc[UR6][R6.64], R15 ;  /* 0x0000000f06007986 */ /* 0x0003ec000c101906 */
[----:B------:R-:W-:Y:S05]  /*0160*/  @!P0 BRA `(.L_x_0) ;  /* 0xfffffffc00d88947 */ /* 0x000fea000383ffff */
[----:B------:R-:W-:Y:S05]  /*0170*/  EXIT ;  /* 0x000000000000794d */ /* 0x000fea0003800000 */
.L_x_1:
[----:B------:R-:W-:-:S00]  /*0180*/  BRA `(.L_x_1) ;  /* 0xfffffffc00fc7947 */ /* 0x000fc0000383ffff */
[----:B------:R-:W-:-:S00]  /*0190*/  NOP ;  /* 0x0000000000007918 */ /* 0x000fc00000000000 */
        /* <DEDUP_REMOVED lines=14> */
.L_x_2:


//--------------------- .nv.shared.reserved.0     --------------------------
	.section	.nv.shared.reserved.0,"aw",@nobits
	.weak		__nv_reservedSMEM_offset_0_alias
	.size		__nv_reservedSMEM_offset_0_alias, 0, 64
	.other		__nv_reservedSMEM_offset_0_alias,@"STO_CUDA_RESERVED_SHARED STV_DEFAULT"
__nv_reservedSMEM_offset_0_alias:
	.zero		0
	.zero		64


//--------------------- .nv.constant0._Z6gpuAddPiS_S_ --------------------------
	.section	.nv.constant0._Z6gpuAddPiS_S_,"a",@progbits
	.sectionflags	@""
	.align	4
.nv.constant0._Z6gpuAddPiS_S_:
	.zero		920


//--------------------- SYMBOLS --------------------------

	.type		.nv.reservedSmem.offset0,@object
	.size		.nv.reservedSmem.offset0,0x4
